//
// Generated by NVIDIA NVVM Compiler
//
// Compiler Build ID: CL-36424714
// Cuda compilation tools, release 13.0, V13.0.88
// Based on NVVM 20.0.0
//

.version 9.0
.target sm_100
.address_size 64

	// .globl	_Z3sumPi
.extern .func  (.param .b32 func_retval0) vprintf
(
	.param .b64 vprintf_param_0,
	.param .b64 vprintf_param_1
)
;
.global .align 1 .b8 $str[3] = {37, 100};

.visible .entry _Z3sumPi(
	.param .u64 .ptr .align 1 _Z3sumPi_param_0
)
{
	.local .align 8 .b8 	__local_depot0[8];
	.reg .b64 	%SP;
	.reg .b64 	%SPL;
	.reg .pred 	%p<2>;
	.reg .b32 	%r<17>;
	.reg .b64 	%rd<11>;

	mov.u64 	%SPL, __local_depot0;
	cvta.local.u64 	%SP, %SPL;
	ld.param.u64 	%rd4, [_Z3sumPi_param_0];
	cvta.to.global.u64 	%rd5, %rd4;
	add.s64 	%rd10, %rd5, 8;
	mov.b32 	%r15, 0;
	mov.u32 	%r16, %r15;
$L__BB0_1:
	ld.global.u32 	%r6, [%rd10+-8];
	add.s32 	%r7, %r6, %r16;
	ld.global.u32 	%r8, [%rd10+-4];
	add.s32 	%r9, %r8, %r7;
	ld.global.u32 	%r10, [%rd10];
	add.s32 	%r11, %r10, %r9;
	ld.global.u32 	%r12, [%rd10+4];
	add.s32 	%r16, %r12, %r11;
	add.s32 	%r15, %r15, 4;
	add.s64 	%rd10, %rd10, 16;
	setp.ne.s32 	%p1, %r15, 100;
	@%p1 bra 	$L__BB0_1;
	add.u64 	%rd6, %SP, 0;
	add.u64 	%rd7, %SPL, 0;
	st.local.u32 	[%rd7], %r16;
	mov.u64 	%rd8, $str;
	cvta.global.u64 	%rd9, %rd8;
	{ // callseq 0, 0
	.param .b64 param0;
	st.param.b64 	[param0], %rd9;
	.param .b64 param1;
	st.param.b64 	[param1], %rd6;
	.param .b32 retval0;
	call.uni (retval0), 
	vprintf, 
	(
	param0, 
	param1
	);
	ld.param.b32 	%r13, [retval0];
	} // callseq 0
	ret;

}
	// .globl	_Z7getDeepPiS_
.visible .entry _Z7getDeepPiS_(
	.param .u64 .ptr .align 1 _Z7getDeepPiS__param_0,
	.param .u64 .ptr .align 1 _Z7getDeepPiS__param_1
)
{
	.reg .pred 	%p<9>;
	.reg .b32 	%r<28>;
	.reg .b64 	%rd<11>;

	ld.param.u64 	%rd4, [_Z7getDeepPiS__param_0];
	ld.param.u64 	%rd3, [_Z7getDeepPiS__param_1];
	cvta.to.global.u64 	%rd1, %rd4;
	mov.u32 	%r7, %tid.x;
	mov.u32 	%r8, %ctaid.x;
	mov.u32 	%r9, %ntid.x;
	mad.lo.s32 	%r1, %r8, %r9, %r7;
	mul.hi.s32 	%r10, %r1, 1374389535;
	shr.u32 	%r11, %r10, 31;
	shr.s32 	%r12, %r10, 5;
	add.s32 	%r13, %r12, %r11;
	mul.lo.s32 	%r14, %r13, 100;
	sub.s32 	%r2, %r1, %r14;
	setp.gt.s32 	%p1, %r2, 0;
	mul.wide.s32 	%rd5, %r1, 4;
	add.s64 	%rd2, %rd1, %rd5;
	@%p1 bra 	$L__BB1_2;
	ld.global.u32 	%r27, [%rd2];
	bra.uni 	$L__BB1_4;
$L__BB1_2:
	ld.global.u32 	%r15, [%rd2+-4];
	ld.global.u32 	%r27, [%rd2];
	setp.le.s32 	%p2, %r15, %r27;
	@%p2 bra 	$L__BB1_10;
	setp.gt.u32 	%p3, %r2, 98;
	@%p3 bra 	$L__BB1_5;
$L__BB1_4:
	ld.global.u32 	%r16, [%rd2+4];
	setp.le.s32 	%p4, %r16, %r27;
	@%p4 bra 	$L__BB1_10;
$L__BB1_5:
	setp.lt.s32 	%p5, %r1, 100;
	@%p5 bra 	$L__BB1_8;
	add.s32 	%r17, %r1, -100;
	mul.wide.u32 	%rd6, %r17, 4;
	add.s64 	%rd7, %rd1, %rd6;
	ld.global.u32 	%r18, [%rd7];
	setp.le.s32 	%p6, %r18, %r27;
	@%p6 bra 	$L__BB1_10;
	setp.gt.u32 	%p7, %r1, 9899;
	@%p7 bra 	$L__BB1_9;
$L__BB1_8:
	ld.global.u32 	%r19, [%rd2+400];
	setp.le.s32 	%p8, %r19, %r27;
	@%p8 bra 	$L__BB1_10;
$L__BB1_9:
	cvta.to.global.u64 	%rd8, %rd3;
	mul.wide.s32 	%rd9, %r13, 4;
	add.s64 	%rd10, %rd8, %rd9;
	add.s32 	%r24, %r27, 1;
	atom.global.add.u32 	%r25, [%rd10], %r24;
$L__BB1_10:
	ret;

}


// ===== COMPILED SASS (sm_100) =====

	.target	sm_100

	.elftype	@"ET_EXEC"


//--------------------- .note.nv.tkinfo           --------------------------
	.section	.note.nv.tkinfo,"",@"SHT_NOTE"
	.sectionflags	@"SHF_NOTE_NV_TKINFO"
	.tkinfo
        /*0018*/ 	.word	0x00000002
        /*0030*/ 	.string	""
        /*0030*/ 	.string	"ptxas"
        /*0030*/ 	.string	"Cuda compilation tools, release 13.0, V13.0.88"
        /*0030*/ 	.string	"Build cuda_13.0.r13.0/compiler.36424714_0"
        /*0030*/ 	.string	"-arch sm_100 -m 64 "



//--------------------- .note.nv.cuinfo           --------------------------
	.section	.note.nv.cuinfo,"",@"SHT_NOTE"
	.sectionflags	@"SHF_NOTE_NV_CUINFO"
        /*0018*/ 	.short	0x0002
        /*001a*/ 	.short	0x0064
        /*001c*/ 	.short	0x0082
	.zero		2


//--------------------- .nv.info                  --------------------------
	.section	.nv.info,"",@"SHT_CUDA_INFO"
	.align	4


	//----- nvinfo : EIATTR_REGCOUNT
	.align		4
        /*0000*/ 	.byte	0x04, 0x2f
        /*0002*/ 	.short	(.L_2 - .L_1)
	.align		4
.L_1:
        /*0004*/ 	.word	index@(_Z3sumPi)
        /*0008*/ 	.word	0x0000001d


	//----- nvinfo : EIATTR_FRAME_SIZE
	.align		4
.L_2:
        /*000c*/ 	.byte	0x04, 0x11
        /*000e*/ 	.short	(.L_4 - .L_3)
	.align		4
.L_3:
        /*0010*/ 	.word	index@(_Z3sumPi)
        /*0014*/ 	.word	0x00000008


	//----- nvinfo : EIATTR_REGCOUNT
	.align		4
.L_4:
        /*0018*/ 	.byte	0x04, 0x2f
        /*001a*/ 	.short	(.L_6 - .L_5)
	.align		4
.L_5:
        /*001c*/ 	.word	index@(_Z7getDeepPiS_)
        /*0020*/ 	.word	0x0000000c


	//----- nvinfo : EIATTR_FRAME_SIZE
	.align		4
.L_6:
        /*0024*/ 	.byte	0x04, 0x11
        /*0026*/ 	.short	(.L_8 - .L_7)
	.align		4
.L_7:
        /*0028*/ 	.word	index@(_Z7getDeepPiS_)
        /*002c*/ 	.word	0x00000000


	//----- nvinfo : EIATTR_MIN_STACK_SIZE
	.align		4
.L_8:
        /*0030*/ 	.byte	0x04, 0x12
        /*0032*/ 	.short	(.L_10 - .L_9)
	.align		4
.L_9:
        /*0034*/ 	.word	index@(_Z7getDeepPiS_)
        /*0038*/ 	.word	0x00000000


	//----- nvinfo : EIATTR_MIN_STACK_SIZE
	.align		4
.L_10:
        /*003c*/ 	.byte	0x04, 0x12
        /*003e*/ 	.short	(.L_12 - .L_11)
	.align		4
.L_11:
        /*0040*/ 	.word	index@(_Z3sumPi)
        /*0044*/ 	.word	0x00000008
.L_12:


//--------------------- .nv.compat                --------------------------
	.section	.nv.compat,"",@"SHT_CUDA_COMPAT_INFO"
	.align	4
        /*0000*/ 	.byte	0x02, 0x09, 0x00, 0x00, 0x02, 0x02, 0x01, 0x00, 0x02, 0x05, 0x05, 0x00, 0x03, 0x07, 0x01, 0x01
        /*0010*/ 	.byte	0x02, 0x03, 0x00, 0x00, 0x02, 0x06, 0x01, 0x00, 0x04, 0x0b, 0x08, 0x00, 0x09, 0x00, 0x00, 0x00
        /*0020*/ 	.byte	0x00, 0x00, 0x00, 0x00


//--------------------- .nv.info._Z7getDeepPiS_   --------------------------
	.section	.nv.info._Z7getDeepPiS_,"",@"SHT_CUDA_INFO"
	.sectionflags	@""
	.align	4


	//----- nvinfo : EIATTR_CUDA_API_VERSION
	.align		4
        /*0000*/ 	.byte	0x04, 0x37
        /*0002*/ 	.short	(.L_14 - .L_13)
.L_13:
        /*0004*/ 	.word	0x00000082


	//----- nvinfo : EIATTR_KPARAM_INFO
	.align		4
.L_14:
        /*0008*/ 	.byte	0x04, 0x17
        /*000a*/ 	.short	(.L_16 - .L_15)
.L_15:
        /*000c*/ 	.word	0x00000000
        /*0010*/ 	.short	0x0001
        /*0012*/ 	.short	0x0008
        /*0014*/ 	.byte	0x00, 0xf5, 0x21, 0x00


	//----- nvinfo : EIATTR_KPARAM_INFO
	.align		4
.L_16:
        /*0018*/ 	.byte	0x04, 0x17
        /*001a*/ 	.short	(.L_18 - .L_17)
.L_17:
        /*001c*/ 	.word	0x00000000
        /*0020*/ 	.short	0x0000
        /*0022*/ 	.short	0x0000
        /*0024*/ 	.byte	0x00, 0xf5, 0x21, 0x00


	//----- nvinfo : EIATTR_SPARSE_MMA_MASK
	.align		4
.L_18:
        /*0028*/ 	.byte	0x03, 0x50
        /*002a*/ 	.short	0x0000


	//----- nvinfo : EIATTR_MAXREG_COUNT
	.align		4
        /*002c*/ 	.byte	0x03, 0x1b
        /*002e*/ 	.short	0x00ff


	//----- nvinfo : EIATTR_MERCURY_ISA_VERSION
	.align		4
        /*0030*/ 	.byte	0x03, 0x5f
        /*0032*/ 	.short	0x0101


	//----- nvinfo : EIATTR_VRC_CTA_INIT_COUNT
	.align		4
        /*0034*/ 	.byte	0x02, 0x4a
	.zero		1
	.zero		1


	//----- nvinfo : EIATTR_EXIT_INSTR_OFFSETS
	.align		4
        /*0038*/ 	.byte	0x04, 0x1c
        /*003a*/ 	.short	(.L_20 - .L_19)


	//   ....[0]....
.L_19:
        /*003c*/ 	.word	0x00000150


	//   ....[1]....
        /*0040*/ 	.word	0x000001d0


	//   ....[2]....
        /*0044*/ 	.word	0x00000280


	//   ....[3]....
        /*0048*/ 	.word	0x000002f0


	//   ....[4]....
        /*004c*/ 	.word	0x00000360


	//----- nvinfo : EIATTR_CRS_STACK_SIZE
	.align		4
.L_20:
        /*0050*/ 	.byte	0x04, 0x1e
        /*0052*/ 	.short	(.L_22 - .L_21)
.L_21:
        /*0054*/ 	.word	0x00000000


	//----- nvinfo : EIATTR_CBANK_PARAM_SIZE
	.align		4
.L_22:
        /*0058*/ 	.byte	0x03, 0x19
        /*005a*/ 	.short	0x0010


	//----- nvinfo : EIATTR_PARAM_CBANK
	.align		4
        /*005c*/ 	.byte	0x04, 0x0a
        /*005e*/ 	.short	(.L_24 - .L_23)
	.align		4
.L_23:
        /*0060*/ 	.word	index@(.nv.constant0._Z7getDeepPiS_)
        /*0064*/ 	.short	0x0380
        /*0066*/ 	.short	0x0010


	//----- nvinfo : EIATTR_SW_WAR
	.align		4
.L_24:
        /*0068*/ 	.byte	0x04, 0x36
        /*006a*/ 	.short	(.L_26 - .L_25)
.L_25:
        /*006c*/ 	.word	0x00000008
.L_26:


//--------------------- .nv.info._Z3sumPi         --------------------------
	.section	.nv.info._Z3sumPi,"",@"SHT_CUDA_INFO"
	.sectionflags	@""
	.align	4


	//----- nvinfo : EIATTR_CUDA_API_VERSION
	.align		4
        /*0000*/ 	.byte	0x04, 0x37
        /*0002*/ 	.short	(.L_28 - .L_27)
.L_27:
        /*0004*/ 	.word	0x00000082


	//----- nvinfo : EIATTR_KPARAM_INFO
	.align		4
.L_28:
        /*0008*/ 	.byte	0x04, 0x17
        /*000a*/ 	.short	(.L_30 - .L_29)
.L_29:
        /*000c*/ 	.word	0x00000000
        /*0010*/ 	.short	0x0000
        /*0012*/ 	.short	0x0000
        /*0014*/ 	.byte	0x00, 0xf5, 0x21, 0x00


	//----- nvinfo : EIATTR_SPARSE_MMA_MASK
	.align		4
.L_30:
        /*0018*/ 	.byte	0x03, 0x50
        /*001a*/ 	.short	0x0000


	//----- nvinfo : EIATTR_MAXREG_COUNT
	.align		4
        /*001c*/ 	.byte	0x03, 0x1b
        /*001e*/ 	.short	0x00ff


	//----- nvinfo : EIATTR_EXTERNS
	.align		4
        /*0020*/ 	.byte	0x04, 0x0f
        /*0022*/ 	.short	(.L_32 - .L_31)


	//   ....[0]....
	.align		4
.L_31:
        /*0024*/ 	.word	index@(vprintf)


	//----- nvinfo : EIATTR_MERCURY_ISA_VERSION
	.align		4
.L_32:
        /*0028*/ 	.byte	0x03, 0x5f
        /*002a*/ 	.short	0x0101


	//----- nvinfo : EIATTR_VRC_CTA_INIT_COUNT
	.align		4
        /*002c*/ 	.byte	0x02, 0x4a
	.zero		1
	.zero		1


	//----- nvinfo : EIATTR_SYSCALL_OFFSETS
	.align		4
        /*0030*/ 	.byte	0x04, 0x46
        /*0032*/ 	.short	(.L_34 - .L_33)


	//   ....[0]....
.L_33:
        /*0034*/ 	.word	0x00000a50


	//----- nvinfo : EIATTR_EXIT_INSTR_OFFSETS
	.align		4
.L_34:
        /*0038*/ 	.byte	0x04, 0x1c
        /*003a*/ 	.short	(.L_36 - .L_35)


	//   ....[0]....
.L_35:
        /*003c*/ 	.word	0x00000a60


	//----- nvinfo : EIATTR_CBANK_PARAM_SIZE
	.align		4
.L_36:
        /*0040*/ 	.byte	0x03, 0x19
        /*0042*/ 	.short	0x0008


	//----- nvinfo : EIATTR_PARAM_CBANK
	.align		4
        /*0044*/ 	.byte	0x04, 0x0a
        /*0046*/ 	.short	(.L_38 - .L_37)
	.align		4
.L_37:
        /*0048*/ 	.word	index@(.nv.constant0._Z3sumPi)
        /*004c*/ 	.short	0x0380
        /*004e*/ 	.short	0x0008


	//----- nvinfo : EIATTR_SW_WAR
	.align		4
.L_38:
        /*0050*/ 	.byte	0x04, 0x36
        /*0052*/ 	.short	(.L_40 - .L_39)
.L_39:
        /*0054*/ 	.word	0x00000008
.L_40:


//--------------------- .nv.callgraph             --------------------------
	.section	.nv.callgraph,"",@"SHT_CUDA_CALLGRAPH"
	.align	4
	.sectionentsize	8
	.align		4
        /*0000*/ 	.word	0x00000000
	.align		4
        /*0004*/ 	.word	0xffffffff
	.align		4
        /*0008*/ 	.word	index@(_Z3sumPi)
	.align		4
        /*000c*/ 	.word	index@(vprintf)
	.align		4
        /*0010*/ 	.word	0x00000000
	.align		4
        /*0014*/ 	.word	0xfffffffe
	.align		4
        /*0018*/ 	.word	0x00000000
	.align		4
        /*001c*/ 	.word	0xfffffffd
	.align		4
        /*0020*/ 	.word	0x00000000
	.align		4
        /*0024*/ 	.word	0xfffffffc


//--------------------- .nv.constant4             --------------------------
	.section	.nv.constant4,"a",@progbits
	.align	8
	.align		8
.nv.constant4:
        /*0000*/ 	.dword	$str
	.align		8
        /*0008*/ 	.dword	vprintf


//--------------------- .text._Z7getDeepPiS_      --------------------------
	.section	.text._Z7getDeepPiS_,"ax",@progbits
	.align	128
        .global         _Z7getDeepPiS_
        .type           _Z7getDeepPiS_,@function
        .size           _Z7getDeepPiS_,(.L_x_12 - _Z7getDeepPiS_)
        .other          _Z7getDeepPiS_,@"STO_CUDA_ENTRY STV_DEFAULT"
_Z7getDeepPiS_:
.text._Z7getDeepPiS_:
[----:B------:R-:W-:Y:S01]  /*0000*/  LDC R1, c[0x0][0x37c] ;  /* 0x0000df00ff017b82 */ /* 0x000fe20000000800 */
[----:B------:R-:W0:Y:S07]  /*0010*/  S2R R7, SR_TID.X ;  /* 0x0000000000077919 */ /* 0x000e2e0000002100 */
[----:B------:R-:W0:Y:S01]  /*0020*/  S2UR UR4, SR_CTAID.X ;  /* 0x00000000000479c3 */ /* 0x000e220000002500 */
[----:B------:R-:W-:Y:S04]  /*0030*/  BSSY.RECONVERGENT B1, `(.L_x_0) ;  /* 0x000001b000017945 */ /* 0x000fe80003800200 */
[----:B------:R-:W-:Y:S03]  /*0040*/  BSSY.RELIABLE B0, `(.L_x_1) ;  /* 0x0000016000007945 */ /* 0x000fe60003800100 */
[----:B------:R-:W0:Y:S08]  /*0050*/  LDC R0, c[0x0][0x360] ;  /* 0x0000d800ff007b82 */ /* 0x000e300000000800 */
[----:B------:R-:W1:Y:S01]  /*0060*/  LDC.64 R4, c[0x0][0x380] ;  /* 0x0000e000ff047b82 */ /* 0x000e620000000a00 */
[----:B0-----:R-:W-:Y:S01]  /*0070*/  IMAD R7, R0, UR4, R7 ;  /* 0x0000000400077c24 */ /* 0x001fe2000f8e0207 */
[----:B------:R-:W0:Y:S03]  /*0080*/  LDCU.64 UR4, c[0x0][0x358] ;  /* 0x00006b00ff0477ac */ /* 0x000e260008000a00 */
[----:B------:R-:W-:-:S05]  /*0090*/  IMAD.HI R0, R7, 0x51eb851f, RZ ;  /* 0x51eb851f07007827 */ /* 0x000fca00078e02ff */
[----:B------:R-:W-:-:S04]  /*00a0*/  SHF.R.U32.HI R3, RZ, 0x1f, R0 ;  /* 0x0000001fff037819 */ /* 0x000fc80000011600 */
[----:B------:R-:W-:Y:S01]  /*00b0*/  LEA.HI.SX32 R0, R0, R3, 0x1b ;  /* 0x0000000300007211 */ /* 0x000fe200078fdaff */
[----:B-1----:R-:W-:-:S04]  /*00c0*/  IMAD.WIDE R2, R7, 0x4, R4 ;  /* 0x0000000407027825 */ /* 0x002fc800078e0204 */
[----:B------:R-:W-:-:S05]  /*00d0*/  IMAD R8, R0, -0x64, R7 ;  /* 0xffffff9c00087824 */ /* 0x000fca00078e0207 */
[----:B------:R-:W-:-:S13]  /*00e0*/  ISETP.GT.AND P0, PT, R8, RZ, PT ;  /* 0x000000ff0800720c */ /* 0x000fda0003f04270 */
[----:B0-----:R-:W-:Y:S05]  /*00f0*/  @P0 BRA `(.L_x_2) ;  /* 0x0000000000080947 */ /* 0x001fea0003800000 */
[----:B------:R0:W5:Y:S01]  /*0100*/  LDG.E R6, desc[UR4][R2.64] ;  /* 0x0000000402067981 */ /* 0x000162000c1e1900 */
[----:B------:R-:W-:Y:S05]  /*0110*/  BRA `(.L_x_3) ;  /* 0x0000000000207947 */ /* 0x000fea0003800000 */
.L_x_2:
[----:B------:R-:W2:Y:S04]  /*0120*/  LDG.E R6, desc[UR4][R2.64+-0x4] ;  /* 0xfffffc0402067981 */ /* 0x000ea8000c1e1900 */
[----:B------:R-:W2:Y:S02]  /*0130*/  LDG.E R9, desc[UR4][R2.64] ;  /* 0x0000000402097981 */ /* 0x000ea4000c1e1900 */
[----:B--2---:R-:W-:-:S13]  /*0140*/  ISETP.GT.AND P0, PT, R6, R9, PT ;  /* 0x000000090600720c */ /* 0x004fda0003f04270 */
[----:B------:R-:W-:Y:S05]  /*0150*/  @!P0 EXIT ;  /* 0x000000000000894d */ /* 0x000fea0003800000 */
[----:B------:R-:W-:Y:S01]  /*0160*/  ISETP.GT.U32.AND P0, PT, R8, 0x62, PT ;  /* 0x000000620800780c */ /* 0x000fe20003f04070 */
[----:B------:R-:W-:-:S12]  /*0170*/  IMAD.MOV.U32 R6, RZ, RZ, R9 ;  /* 0x000000ffff067224 */ /* 0x000fd800078e0009 */
[----:B------:R-:W-:Y:S05]  /*0180*/  @P0 BREAK.RELIABLE B0 ;  /* 0x0000000000000942 */ /* 0x000fea0003800100 */
[----:B------:R-:W-:Y:S05]  /*0190*/  @P0 BRA `(.L_x_4) ;  /* 0x0000000000100947 */ /* 0x000fea0003800000 */
.L_x_3:
[----:B------:R-:W-:Y:S05]  /*01a0*/  BSYNC.RELIABLE B0 ;  /* 0x0000000000007941 */ /* 0x000fea0003800100 */
.L_x_1:
[----:B------:R-:W2:Y:S02]  /*01b0*/  LDG.E R9, desc[UR4][R2.64+0x4] ;  /* 0x0000040402097981 */ /* 0x000ea4000c1e1900 */
[----:B--2--5:R-:W-:-:S13]  /*01c0*/  ISETP.GT.AND P0, PT, R9, R6, PT ;  /* 0x000000060900720c */ /* 0x024fda0003f04270 */
[----:B------:R-:W-:Y:S05]  /*01d0*/  @!P0 EXIT ;  /* 0x000000000000894d */ /* 0x000fea0003800000 */
.L_x_4:
[----:B------:R-:W-:Y:S05]  /*01e0*/  BSYNC.RECONVERGENT B1 ;  /* 0x0000000000017941 */ /* 0x000fea0003800200 */
.L_x_0:
[----:B------:R-:W-:Y:S05]  /*01f0*/  WARPSYNC.ALL ;  /* 0x0000000000007948 */ /* 0x000fea0003800000 */
[----:B------:R-:W-:Y:S01]  /*0200*/  ISETP.GE.AND P0, PT, R7, 0x64, PT ;  /* 0x000000640700780c */ /* 0x000fe20003f06270 */
[----:B------:R-:W-:Y:S04]  /*0210*/  BSSY.RECONVERGENT B1, `(.L_x_5) ;  /* 0x000000f000017945 */ /* 0x000fe80003800200 */
[----:B------:R-:W-:Y:S08]  /*0220*/  BSSY.RELIABLE B2, `(.L_x_6) ;  /* 0x000000a000027945 */ /* 0x000ff00003800100 */
[----:B------:R-:W-:Y:S05]  /*0230*/  @!P0 BRA `(.L_x_7) ;  /* 0x0000000000208947 */ /* 0x000fea0003800000 */
[----:B------:R-:W-:-:S04]  /*0240*/  VIADD R9, R7, 0xffffff9c ;  /* 0xffffff9c07097836 */ /* 0x000fc80000000000 */
[----:B------:R-:W-:-:S06]  /*0250*/  IMAD.WIDE.U32 R4, R9, 0x4, R4 ;  /* 0x0000000409047825 */ /* 0x000fcc00078e0004 */
[----:B------:R-:W2:Y:S02]  /*0260*/  LDG.E R5, desc[UR4][R4.64] ;  /* 0x0000000404057981 */ /* 0x000ea4000c1e1900 */
[----:B--2---:R-:W-:-:S13]  /*0270*/  ISETP.GT.AND P0, PT, R5, R6, PT ;  /* 0x000000060500720c */ /* 0x004fda0003f04270 */
[----:B------:R-:W-:Y:S05]  /*0280*/  @!P0 EXIT ;  /* 0x000000000000894d */ /* 0x000fea0003800000 */
[----:B------:R-:W-:-:S13]  /*0290*/  ISETP.GT.U32.AND P0, PT, R7, 0x26ab, PT ;  /* 0x000026ab0700780c */ /* 0x000fda0003f04070 */
[----:B------:R-:W-:Y:S05]  /*02a0*/  @P0 BREAK.RELIABLE B2 ;  /* 0x0000000000020942 */ /* 0x000fea0003800100 */
[----:B------:R-:W-:Y:S05]  /*02b0*/  @P0 BRA `(.L_x_8) ;  /* 0x0000000000100947 */ /* 0x000fea0003800000 */
.L_x_7:
[----:B------:R-:W-:Y:S05]  /*02c0*/  BSYNC.RELIABLE B2 ;  /* 0x0000000000027941 */ /* 0x000fea0003800100 */
.L_x_6:
[----:B0-----:R-:W2:Y:S02]  /*02d0*/  LDG.E R3, desc[UR4][R2.64+0x190] ;  /* 0x0001900402037981 */ /* 0x001ea4000c1e1900 */
[----:B--2---:R-:W-:-:S13]  /*02e0*/  ISETP.GT.AND P0, PT, R3, R6, PT ;  /* 0x000000060300720c */ /* 0x004fda0003f04270 */
[----:B------:R-:W-:Y:S05]  /*02f0*/  @!P0 EXIT ;  /* 0x000000000000894d */ /* 0x000fea0003800000 */
.L_x_8:
[----:B------:R-:W-:Y:S05]  /*0300*/  BSYNC.RECONVERGENT B1 ;  /* 0x0000000000017941 */ /* 0x000fea0003800200 */
.L_x_5:
[----:B------:R-:W-:Y:S05]  /*0310*/  WARPSYNC.ALL ;  /* 0x0000000000007948 */ /* 0x000fea0003800000 */
[----:B0-----:R-:W0:Y:S01]  /*0320*/  LDC.64 R2, c[0x0][0x388] ;  /* 0x0000e200ff027b82 */ /* 0x001e220000000a00 */
[----:B------:R-:W-:Y:S02]  /*0330*/  VIADD R5, R6, 0x1 ;  /* 0x0000000106057836 */ /* 0x000fe40000000000 */
[----:B0-----:R-:W-:-:S05]  /*0340*/  IMAD.WIDE R2, R0, 0x4, R2 ;  /* 0x0000000400027825 */ /* 0x001fca00078e0202 */
[----:B------:R-:W-:Y:S01]  /*0350*/  REDG.E.ADD.STRONG.GPU desc[UR4][R2.64], R5 ;  /* 0x000000050200798e */ /* 0x000fe2000c12e104 */
[----:B------:R-:W-:Y:S05]  /*0360*/  EXIT ;  /* 0x000000000000794d */ /* 0x000fea0003800000 */
.L_x_9:
[----:B------:R-:W-:-:S00]  /*0370*/  BRA `(.L_x_9) ;  /* 0xfffffffc00fc7947 */ /* 0x000fc0000383ffff */
[----:B------:R-:W-:-:S00]  /*0380*/  NOP ;  /* 0x0000000000007918 */ /* 0x000fc00000000000 */
[----:B------:R-:W-:-:S00]  /*0390*/  NOP ;  /* 0x0000000000007918 */ /* 0x000fc00000000000 */
[----:B------:R-:W-:-:S00]  /*03a0*/  NOP ;  /* 0x0000000000007918 */ /* 0x000fc00000000000 */
[----:B------:R-:W-:-:S00]  /*03b0*/  NOP ;  /* 0x0000000000007918 */ /* 0x000fc00000000000 */
[----:B------:R-:W-:-:S00]  /*03c0*/  NOP ;  /* 0x0000000000007918 */ /* 0x000fc00000000000 */
[----:B------:R-:W-:-:S00]  /*03d0*/  NOP ;  /* 0x0000000000007918 */ /* 0x000fc00000000000 */
[----:B------:R-:W-:-:S00]  /*03e0*/  NOP ;  /* 0x0000000000007918 */ /* 0x000fc00000000000 */
[----:B------:R-:W-:-:S00]  /*03f0*/  NOP ;  /* 0x0000000000007918 */ /* 0x000fc00000000000 */
.L_x_12:


//--------------------- .text._Z3sumPi            --------------------------
	.section	.text._Z3sumPi,"ax",@progbits
	.align	128
        .global         _Z3sumPi
        .type           _Z3sumPi,@function
        .size           _Z3sumPi,(.L_x_13 - _Z3sumPi)
        .other          _Z3sumPi,@"STO_CUDA_ENTRY STV_DEFAULT"
_Z3sumPi:
.text._Z3sumPi:
[----:B------:R-:W0:Y:S08]  /*0000*/  LDC R1, c[0x0][0x37c] ;  /* 0x0000df00ff017b82 */ /* 0x000e300000000800 */
[----:B------:R-:W1:Y:S01]  /*0010*/  LDC.64 R2, c[0x0][0x380] ;  /* 0x0000e000ff027b82 */ /* 0x000e620000000a00 */
[----:B------:R-:W1:Y:S01]  /*0020*/  LDCU.64 UR4, c[0x0][0x358] ;  /* 0x00006b00ff0477ac */ /* 0x000e620008000a00 */
[----:B0-----:R-:W-:Y:S01]  /*0030*/  VIADD R1, R1, 0xfffffff8 ;  /* 0xfffffff801017836 */ /* 0x001fe20000000000 */
[----:B------:R-:W0:Y:S01]  /*0040*/  LDCU.64 UR6, c[0x4][URZ] ;  /* 0x01000000ff0677ac */ /* 0x000e220008000a00 */
[----:B-1----:R-:W2:Y:S04]  /*0050*/  LDG.E R6, desc[UR4][R2.64] ;  /* 0x0000000402067981 */ /* 0x002ea8000c1e1900 */
[----:B------:R-:W2:Y:S04]  /*0060*/  LDG.E R9, desc[UR4][R2.64+0x4] ;  /* 0x0000040402097981 */ /* 0x000ea8000c1e1900 */
[----:B------:R-:W2:Y:S04]  /*0070*/  LDG.E R8, desc[UR4][R2.64+0x8] ;  /* 0x0000080402087981 */ /* 0x000ea8000c1e1900 */
[----:B------:R-:W3:Y:S04]  /*0080*/  LDG.E R11, desc[UR4][R2.64+0xc] ;  /* 0x00000c04020b7981 */ /* 0x000ee8000c1e1900 */
[----:B------:R-:W3:Y:S04]  /*0090*/  LDG.E R24, desc[UR4][R2.64+0x10] ;  /* 0x0000100402187981 */ /* 0x000ee8000c1e1900 */
[----:B------:R-:W4:Y:S04]  /*00a0*/  LDG.E R10, desc[UR4][R2.64+0x14] ;  /* 0x00001404020a7981 */ /* 0x000f28000c1e1900 */
[----:B------:R-:W4:Y:S04]  /*00b0*/  LDG.E R13, desc[UR4][R2.64+0x18] ;  /* 0x00001804020d7981 */ /* 0x000f28000c1e1900 */
[----:B------:R-:W5:Y:S04]  /*00c0*/  LDG.E R15, desc[UR4][R2.64+0x1c] ;  /* 0x00001c04020f7981 */ /* 0x000f68000c1e1900 */
        /* <DEDUP_REMOVED lines=14> */
[----:B------:R-:W5:Y:S01]  /*01b0*/  LDG.E R7, desc[UR4][R2.64+0x58] ;  /* 0x0000580402077981 */ /* 0x000f62000c1e1900 */
[----:B--2---:R-:W-:-:S03]  /*01c0*/  IADD3 R8, PT, PT, R8, R9, R6 ;  /* 0x0000000908087210 */ /* 0x004fc60007ffe006 */
[----:B------:R-:W2:Y:S04]  /*01d0*/  LDG.E R6, desc[UR4][R2.64+0x5c] ;  /* 0x00005c0402067981 */ /* 0x000ea8000c1e1900 */
[----:B------:R-:W2:Y:S01]  /*01e0*/  LDG.E R9, desc[UR4][R2.64+0x60] ;  /* 0x0000600402097981 */ /* 0x000ea2000c1e1900 */
[----:B---3--:R-:W-:-:S03]  /*01f0*/  IADD3 R24, PT, PT, R24, R11, R8 ;  /* 0x0000000b18187210 */ /* 0x008fc60007ffe008 */
[----:B------:R-:W3:Y:S04]  /*0200*/  LDG.E R8, desc[UR4][R2.64+0x64] ;  /* 0x0000640402087981 */ /* 0x000ee8000c1e1900 */
[----:B------:R-:W3:Y:S01]  /*0210*/  LDG.E R11, desc[UR4][R2.64+0x68] ;  /* 0x00006804020b7981 */ /* 0x000ee2000c1e1900 */
[----:B----4-:R-:W-:-:S03]  /*0220*/  IADD3 R24, PT, PT, R13, R10, R24 ;  /* 0x0000000a0d187210 */ /* 0x010fc60007ffe018 */
[----:B------:R-:W4:Y:S04]  /*0230*/  LDG.E R10, desc[UR4][R2.64+0x6c] ;  /* 0x00006c04020a7981 */ /* 0x000f28000c1e1900 */
[----:B------:R-:W4:Y:S01]  /*0240*/  LDG.E R13, desc[UR4][R2.64+0x70] ;  /* 0x00007004020d7981 */ /* 0x000f22000c1e1900 */
[----:B-----5:R-:W-:-:S03]  /*0250*/  IADD3 R24, PT, PT, R12, R15, R24 ;  /* 0x0000000f0c187210 */ /* 0x020fc60007ffe018 */
[----:B------:R-:W5:Y:S04]  /*0260*/  LDG.E R12, desc[UR4][R2.64+0x74] ;  /* 0x00007404020c7981 */ /* 0x000f68000c1e1900 */
[----:B------:R-:W5:Y:S01]  /*0270*/  LDG.E R15, desc[UR4][R2.64+0x78] ;  /* 0x00007804020f7981 */ /* 0x000f62000c1e1900 */
[----:B------:R-:W-:-:S03]  /*0280*/  IADD3 R24, PT, PT, R17, R14, R24 ;  /* 0x0000000e11187210 */ /* 0x000fc60007ffe018 */
        /* <DEDUP_REMOVED lines=100> */
[----:B------:R-:W5:Y:S04]  /*08d0*/  LDG.E R14, desc[UR4][R2.64+0x188] ;  /* 0x00018804020e7981 */ /* 0x000f68000c1e1900 */
[----:B------:R1:W5:Y:S01]  /*08e0*/  LDG.E R24, desc[UR4][R2.64+0x18c] ;  /* 0x00018c0402187981 */ /* 0x000362000c1e1900 */
[----:B------:R-:W-:Y:S01]  /*08f0*/  IADD3 R16, PT, PT, R16, R19, R26 ;  /* 0x0000001310107210 */ /* 0x000fe20007ffe01a */
[----:B------:R-:W2:Y:S03]  /*0900*/  LDCU UR4, c[0x0][0x2f8] ;  /* 0x00005f00ff0477ac */ /* 0x000ea60008000800 */
[----:B------:R-:W-:Y:S01]  /*0910*/  IADD3 R16, PT, PT, R18, R21, R16 ;  /* 0x0000001512107210 */ /* 0x000fe20007ffe010 */
[----:B------:R-:W2:Y:S01]  /*0920*/  LDCU UR5, c[0x0][0x2fc] ;  /* 0x00005f80ff0577ac */ /* 0x000ea20008000800 */
[----:B-1----:R-:W-:-:S02]  /*0930*/  MOV R2, 0x8 ;  /* 0x0000000800027802 */ /* 0x002fc40000000f00 */
[----:B------:R-:W-:-:S04]  /*0940*/  IADD3 R16, PT, PT, R20, R23, R16 ;  /* 0x0000001714107210 */ /* 0x000fc80007ffe010 */
[----:B------:R-:W1:Y:S01]  /*0950*/  LDC.64 R2, c[0x4][R2] ;  /* 0x0100000002027b82 */ /* 0x000e620000000a00 */
[----:B------:R-:W-:-:S04]  /*0960*/  IADD3 R16, PT, PT, R22, R25, R16 ;  /* 0x0000001916107210 */ /* 0x000fc80007ffe010 */
[----:B------:R-:W-:Y:S01]  /*0970*/  IADD3 R0, PT, PT, R0, R5, R16 ;  /* 0x0000000500007210 */ /* 0x000fe20007ffe010 */
[----:B0-----:R-:W-:-:S03]  /*0980*/  IMAD.U32 R5, RZ, RZ, UR7 ;  /* 0x00000007ff057e24 */ /* 0x001fc6000f8e00ff */
[----:B------:R-:W-:Y:S01]  /*0990*/  IADD3 R0, PT, PT, R4, R7, R0 ;  /* 0x0000000704007210 */ /* 0x000fe20007ffe000 */
[----:B------:R-:W-:-:S03]  /*09a0*/  IMAD.U32 R4, RZ, RZ, UR6 ;  /* 0x00000006ff047e24 */ /* 0x000fc6000f8e00ff */
[----:B--2---:R-:W-:Y:S02]  /*09b0*/  IADD3 R0, PT, PT, R6, R9, R0 ;  /* 0x0000000906007210 */ /* 0x004fe40007ffe000 */
[----:B------:R-:W-:-:S05]  /*09c0*/  IADD3 R6, P0, PT, R1, UR4, RZ ;  /* 0x0000000401067c10 */ /* 0x000fca000ff1e0ff */
[----:B------:R-:W-:Y:S01]  /*09d0*/  IMAD.X R7, RZ, RZ, UR5, P0 ;  /* 0x00000005ff077e24 */ /* 0x000fe200080e06ff */
[----:B---3--:R-:W-:-:S04]  /*09e0*/  IADD3 R0, PT, PT, R8, R11, R0 ;  /* 0x0000000b08007210 */ /* 0x008fc80007ffe000 */
[----:B----4-:R-:W-:-:S04]  /*09f0*/  IADD3 R0, PT, PT, R13, R10, R0 ;  /* 0x0000000a0d007210 */ /* 0x010fc80007ffe000 */
[----:B-----5:R-:W-:-:S04]  /*0a00*/  IADD3 R12, PT, PT, R12, R15, R0 ;  /* 0x0000000f0c0c7210 */ /* 0x020fc80007ffe000 */
[----:B------:R-:W-:-:S05]  /*0a10*/  IADD3 R17, PT, PT, R14, R17, R12 ;  /* 0x000000110e117210 */ /* 0x000fca0007ffe00c */
[----:B------:R-:W-:-:S05]  /*0a20*/  IMAD.IADD R0, R17, 0x1, R24 ;  /* 0x0000000111007824 */ /* 0x000fca00078e0218 */
[----:B-1----:R0:W-:Y:S02]  /*0a30*/  STL [R1], R0 ;  /* 0x0000000001007387 */ /* 0x0021e40000100800 */
[----:B------:R-:W-:-:S07]  /*0a40*/  LEPC R20, `(.L_x_10) ;  /* 0x000000001014794e */ /* 0x000fce0000000000 */
[----:B0-----:R-:W-:Y:S05]  /*0a50*/  CALL.ABS.NOINC R2 ;  /* 0x0000000002007343 */ /* 0x001fea0003c00000 */
.L_x_10:
[----:B------:R-:W-:Y:S05]  /*0a60*/  EXIT ;  /* 0x000000000000794d */ /* 0x000fea0003800000 */
.L_x_11:
        /* <DEDUP_REMOVED lines=9> */
.L_x_13:


//--------------------- .nv.global.init           --------------------------
	.section	.nv.global.init,"aw",@progbits
.nv.global.init:
	.type		$str,@object
	.size		$str,(.L_0 - $str)
$str:
        /*0000*/ 	.byte	0x25, 0x64, 0x00
.L_0:


//--------------------- .nv.shared.reserved.0     --------------------------
	.section	.nv.shared.reserved.0,"aw",@nobits
	.weak		__nv_reservedSMEM_offset_0_alias
	.size		__nv_reservedSMEM_offset_0_alias, 0, 64
	.other		__nv_reservedSMEM_offset_0_alias,@"STO_CUDA_RESERVED_SHARED STV_DEFAULT"
__nv_reservedSMEM_offset_0_alias:
	.zero		0
	.zero		64


//--------------------- .nv.constant0._Z7getDeepPiS_ --------------------------
	.section	.nv.constant0._Z7getDeepPiS_,"a",@progbits
	.sectionflags	@""
	.align	4
.nv.constant0._Z7getDeepPiS_:
	.zero		912


//--------------------- .nv.constant0._Z3sumPi    --------------------------
	.section	.nv.constant0._Z3sumPi,"a",@progbits
	.sectionflags	@""
	.align	4
.nv.constant0._Z3sumPi:
	.zero		904


//--------------------- SYMBOLS --------------------------

	.type		.nv.reservedSmem.offset0,@object
	.size		.nv.reservedSmem.offset0,0x4
	.type		vprintf,@function
